//
// Generated by NVIDIA NVVM Compiler
//
// Compiler Build ID: CL-36424714
// Cuda compilation tools, release 13.0, V13.0.88
// Based on NVVM 20.0.0
//

.version 9.0
.target sm_100
.address_size 64

	// .globl	_Z8mykernelv
.extern .func  (.param .b32 func_retval0) vprintf
(
	.param .b64 vprintf_param_0,
	.param .b64 vprintf_param_1
)
;
.global .align 1 .b8 $str[31] = {72, 101, 108, 108, 111, 32, 87, 111, 114, 108, 100, 32, 102, 114, 111, 109, 32, 68, 101, 118, 105, 99, 101, 32, 99, 111, 100, 101, 33, 10};

.visible .entry _Z8mykernelv()
{
	.reg .b32 	%r<3>;
	.reg .b64 	%rd<3>;

	mov.u64 	%rd1, $str;
	cvta.global.u64 	%rd2, %rd1;
	{ // callseq 0, 0
	.param .b64 param0;
	st.param.b64 	[param0], %rd2;
	.param .b64 param1;
	st.param.b64 	[param1], 0;
	.param .b32 retval0;
	call.uni (retval0), 
	vprintf, 
	(
	param0, 
	param1
	);
	ld.param.b32 	%r1, [retval0];
	} // callseq 0
	ret;

}


// ===== COMPILED SASS (sm_100) =====

	.target	sm_100

	.elftype	@"ET_EXEC"


//--------------------- .note.nv.tkinfo           --------------------------
	.section	.note.nv.tkinfo,"",@"SHT_NOTE"
	.sectionflags	@"SHF_NOTE_NV_TKINFO"
	.tkinfo
        /*0018*/ 	.word	0x00000002
        /*0030*/ 	.string	""
        /*0030*/ 	.string	"ptxas"
        /*0030*/ 	.string	"Cuda compilation tools, release 13.0, V13.0.88"
        /*0030*/ 	.string	"Build cuda_13.0.r13.0/compiler.36424714_0"
        /*0030*/ 	.string	"-arch sm_100 -m 64 "



//--------------------- .note.nv.cuinfo           --------------------------
	.section	.note.nv.cuinfo,"",@"SHT_NOTE"
	.sectionflags	@"SHF_NOTE_NV_CUINFO"
        /*0018*/ 	.short	0x0002
        /*001a*/ 	.short	0x0064
        /*001c*/ 	.short	0x0082
	.zero		2


//--------------------- .nv.info                  --------------------------
	.section	.nv.info,"",@"SHT_CUDA_INFO"
	.align	4


	//----- nvinfo : EIATTR_REGCOUNT
	.align		4
        /*0000*/ 	.byte	0x04, 0x2f
        /*0002*/ 	.short	(.L_2 - .L_1)
	.align		4
.L_1:
        /*0004*/ 	.word	index@(_Z8mykernelv)
        /*0008*/ 	.word	0x00000018


	//----- nvinfo : EIATTR_FRAME_SIZE
	.align		4
.L_2:
        /*000c*/ 	.byte	0x04, 0x11
        /*000e*/ 	.short	(.L_4 - .L_3)
	.align		4
.L_3:
        /*0010*/ 	.word	index@(_Z8mykernelv)
        /*0014*/ 	.word	0x00000000


	//----- nvinfo : EIATTR_MIN_STACK_SIZE
	.align		4
.L_4:
        /*0018*/ 	.byte	0x04, 0x12
        /*001a*/ 	.short	(.L_6 - .L_5)
	.align		4
.L_5:
        /*001c*/ 	.word	index@(_Z8mykernelv)
        /*0020*/ 	.word	0x00000000
.L_6:


//--------------------- .nv.compat                --------------------------
	.section	.nv.compat,"",@"SHT_CUDA_COMPAT_INFO"
	.align	4
        /*0000*/ 	.byte	0x02, 0x09, 0x00, 0x00, 0x02, 0x02, 0x01, 0x00, 0x02, 0x05, 0x05, 0x00, 0x03, 0x07, 0x01, 0x01
        /*0010*/ 	.byte	0x02, 0x03, 0x00, 0x00, 0x02, 0x06, 0x01, 0x00, 0x04, 0x0b, 0x08, 0x00, 0x09, 0x00, 0x00, 0x00
        /*0020*/ 	.byte	0x00, 0x00, 0x00, 0x00


//--------------------- .nv.info._Z8mykernelv     --------------------------
	.section	.nv.info._Z8mykernelv,"",@"SHT_CUDA_INFO"
	.sectionflags	@""
	.align	4


	//----- nvinfo : EIATTR_CUDA_API_VERSION
	.align		4
        /*0000*/ 	.byte	0x04, 0x37
        /*0002*/ 	.short	(.L_8 - .L_7)
.L_7:
        /*0004*/ 	.word	0x00000082


	//----- nvinfo : EIATTR_SPARSE_MMA_MASK
	.align		4
.L_8:
        /*0008*/ 	.byte	0x03, 0x50
        /*000a*/ 	.short	0x0000


	//----- nvinfo : EIATTR_MAXREG_COUNT
	.align		4
        /*000c*/ 	.byte	0x03, 0x1b
        /*000e*/ 	.short	0x00ff


	//----- nvinfo : EIATTR_EXTERNS
	.align		4
        /*0010*/ 	.byte	0x04, 0x0f
        /*0012*/ 	.short	(.L_10 - .L_9)


	//   ....[0]....
	.align		4
.L_9:
        /*0014*/ 	.word	index@(vprintf)


	//----- nvinfo : EIATTR_MERCURY_ISA_VERSION
	.align		4
.L_10:
        /*0018*/ 	.byte	0x03, 0x5f
        /*001a*/ 	.short	0x0101


	//----- nvinfo : EIATTR_VRC_CTA_INIT_COUNT
	.align		4
        /*001c*/ 	.byte	0x02, 0x4a
	.zero		1
	.zero		1


	//----- nvinfo : EIATTR_SYSCALL_OFFSETS
	.align		4
        /*0020*/ 	.byte	0x04, 0x46
        /*0022*/ 	.short	(.L_12 - .L_11)


	//   ....[0]....
.L_11:
        /*0024*/ 	.word	0x00000080


	//----- nvinfo : EIATTR_EXIT_INSTR_OFFSETS
	.align		4
.L_12:
        /*0028*/ 	.byte	0x04, 0x1c
        /*002a*/ 	.short	(.L_14 - .L_13)


	//   ....[0]....
.L_13:
        /*002c*/ 	.word	0x00000090


	//----- nvinfo : EIATTR_SW_WAR
	.align		4
.L_14:
        /*0030*/ 	.byte	0x04, 0x36
        /*0032*/ 	.short	(.L_16 - .L_15)
.L_15:
        /*0034*/ 	.word	0x00000008
.L_16:


//--------------------- .nv.callgraph             --------------------------
	.section	.nv.callgraph,"",@"SHT_CUDA_CALLGRAPH"
	.align	4
	.sectionentsize	8
	.align		4
        /*0000*/ 	.word	0x00000000
	.align		4
        /*0004*/ 	.word	0xffffffff
	.align		4
        /*0008*/ 	.word	index@(_Z8mykernelv)
	.align		4
        /*000c*/ 	.word	index@(vprintf)
	.align		4
        /*0010*/ 	.word	0x00000000
	.align		4
        /*0014*/ 	.word	0xfffffffe
	.align		4
        /*0018*/ 	.word	0x00000000
	.align		4
        /*001c*/ 	.word	0xfffffffd
	.align		4
        /*0020*/ 	.word	0x00000000
	.align		4
        /*0024*/ 	.word	0xfffffffc


//--------------------- .nv.constant4             --------------------------
	.section	.nv.constant4,"a",@progbits
	.align	8
	.align		8
.nv.constant4:
        /*0000*/ 	.dword	vprintf
	.align		8
        /*0008*/ 	.dword	$str


//--------------------- .text._Z8mykernelv        --------------------------
	.section	.text._Z8mykernelv,"ax",@progbits
	.align	128
        .global         _Z8mykernelv
        .type           _Z8mykernelv,@function
        .size           _Z8mykernelv,(.L_x_2 - _Z8mykernelv)
        .other          _Z8mykernelv,@"STO_CUDA_ENTRY STV_DEFAULT"
_Z8mykernelv:
.text._Z8mykernelv:
[----:B------:R-:W0:Y:S01]  /*0000*/  LDC R1, c[0x0][0x37c] ;  /* 0x0000df00ff017b82 */ /* 0x000e220000000800 */
[----:B------:R-:W-:Y:S01]  /*0010*/  MOV R0, 0x0 ;  /* 0x0000000000007802 */ /* 0x000fe20000000f00 */
[----:B------:R-:W1:Y:S01]  /*0020*/  LDCU.64 UR4, c[0x4][0x8] ;  /* 0x01000100ff0477ac */ /* 0x000e620008000a00 */
[----:B------:R-:W-:-:S05]  /*0030*/  CS2R R6, SRZ ;  /* 0x0000000000067805 */ /* 0x000fca000001ff00 */
[----:B------:R2:W3:Y:S01]  /*0040*/  LDC.64 R2, c[0x4][R0] ;  /* 0x0100000000027b82 */ /* 0x0004e20000000a00 */
[----:B-1----:R-:W-:Y:S02]  /*0050*/  IMAD.U32 R4, RZ, RZ, UR4 ;  /* 0x00000004ff047e24 */ /* 0x002fe4000f8e00ff */
[----:B--2---:R-:W-:-:S07]  /*0060*/  IMAD.U32 R5, RZ, RZ, UR5 ;  /* 0x00000005ff057e24 */ /* 0x004fce000f8e00ff */
[----:B------:R-:W-:-:S07]  /*0070*/  LEPC R20, `(.L_x_0) ;  /* 0x000000001014794e */ /* 0x000fce0000000000 */
[----:B0--3--:R-:W-:Y:S05]  /*0080*/  CALL.ABS.NOINC R2 ;  /* 0x0000000002007343 */ /* 0x009fea0003c00000 */
.L_x_0:
[----:B------:R-:W-:Y:S05]  /*0090*/  EXIT ;  /* 0x000000000000794d */ /* 0x000fea0003800000 */
.L_x_1:
[----:B------:R-:W-:-:S00]  /*00a0*/  BRA `(.L_x_1) ;  /* 0xfffffffc00fc7947 */ /* 0x000fc0000383ffff */
[----:B------:R-:W-:-:S00]  /*00b0*/  NOP ;  /* 0x0000000000007918 */ /* 0x000fc00000000000 */
        /* <DEDUP_REMOVED lines=12> */
.L_x_2:


//--------------------- .nv.global.init           --------------------------
	.section	.nv.global.init,"aw",@progbits
.nv.global.init:
	.type		$str,@object
	.size		$str,(.L_0 - $str)
$str:
        /*0000*/ 	.byte	0x48, 0x65, 0x6c, 0x6c, 0x6f, 0x20, 0x57, 0x6f, 0x72, 0x6c, 0x64, 0x20, 0x66, 0x72, 0x6f, 0x6d
        /*0010*/ 	.byte	0x20, 0x44, 0x65, 0x76, 0x69, 0x63, 0x65, 0x20, 0x63, 0x6f, 0x64, 0x65, 0x21, 0x0a, 0x00
.L_0:


//--------------------- .nv.shared.reserved.0     --------------------------
	.section	.nv.shared.reserved.0,"aw",@nobits
	.weak		__nv_reservedSMEM_offset_0_alias
	.size		__nv_reservedSMEM_offset_0_alias, 0, 64
	.other		__nv_reservedSMEM_offset_0_alias,@"STO_CUDA_RESERVED_SHARED STV_DEFAULT"
__nv_reservedSMEM_offset_0_alias:
	.zero		0
	.zero		64


//--------------------- .nv.constant0._Z8mykernelv --------------------------
	.section	.nv.constant0._Z8mykernelv,"a",@progbits
	.sectionflags	@""
	.align	4
.nv.constant0._Z8mykernelv:
	.zero		896


//--------------------- SYMBOLS --------------------------

	.type		.nv.reservedSmem.offset0,@object
	.size		.nv.reservedSmem.offset0,0x4
	.type		vprintf,@function
